//
// Generated by NVIDIA NVVM Compiler
//
// Compiler Build ID: CL-36424714
// Cuda compilation tools, release 13.0, V13.0.88
// Based on NVVM 20.0.0
//

.version 9.0
.target sm_100
.address_size 64

	// .globl	_Z6mvmultPfS_iiS_

.visible .entry _Z6mvmultPfS_iiS_(
	.param .u64 .ptr .align 1 _Z6mvmultPfS_iiS__param_0,
	.param .u64 .ptr .align 1 _Z6mvmultPfS_iiS__param_1,
	.param .u32 _Z6mvmultPfS_iiS__param_2,
	.param .u32 _Z6mvmultPfS_iiS__param_3,
	.param .u64 .ptr .align 1 _Z6mvmultPfS_iiS__param_4
)
{
	.reg .pred 	%p<10>;
	.reg .b32 	%r<89>;
	.reg .b32 	%f<93>;
	.reg .b64 	%rd<47>;

	ld.param.u64 	%rd4, [_Z6mvmultPfS_iiS__param_0];
	ld.param.u64 	%rd2, [_Z6mvmultPfS_iiS__param_1];
	ld.param.u32 	%r36, [_Z6mvmultPfS_iiS__param_3];
	ld.param.u64 	%rd3, [_Z6mvmultPfS_iiS__param_4];
	cvta.to.global.u64 	%rd1, %rd4;
	mov.u32 	%r37, %ctaid.x;
	mov.u32 	%r38, %ntid.x;
	mov.u32 	%r39, %tid.x;
	mad.lo.s32 	%r1, %r37, %r38, %r39;
	setp.lt.s32 	%p1, %r36, 1;
	mov.f32 	%f92, 0f00000000;
	@%p1 bra 	$L__BB0_14;
	cvta.to.global.u64 	%rd5, %rd2;
	mul.wide.s32 	%rd6, %r1, 4;
	add.s64 	%rd7, %rd5, %rd6;
	ld.global.f32 	%f1, [%rd7];
	add.s32 	%r42, %r36, -1;
	and.b32  	%r2, %r36, 15;
	setp.lt.u32 	%p2, %r42, 15;
	mov.b32 	%r80, 0;
	mov.u32 	%r88, %r80;
	@%p2 bra 	$L__BB0_4;
	and.b32  	%r80, %r36, 2147483632;
	neg.s32 	%r74, %r80;
	shl.b32 	%r5, %r36, 4;
	mov.b32 	%r88, 0;
	mul.wide.u32 	%rd10, %r36, 4;
	mov.u32 	%r73, %r1;
$L__BB0_3:
	.pragma "nounroll";
	mul.wide.s32 	%rd8, %r73, 4;
	add.s64 	%rd9, %rd1, %rd8;
	ld.global.f32 	%f5, [%rd9];
	cvt.rn.f32.s32 	%f6, %r88;
	fma.rn.f32 	%f7, %f5, %f1, %f6;
	cvt.rzi.s32.f32 	%r44, %f7;
	add.s64 	%rd11, %rd9, %rd10;
	ld.global.f32 	%f8, [%rd11];
	cvt.rn.f32.s32 	%f9, %r44;
	fma.rn.f32 	%f10, %f8, %f1, %f9;
	cvt.rzi.s32.f32 	%r45, %f10;
	add.s64 	%rd12, %rd11, %rd10;
	ld.global.f32 	%f11, [%rd12];
	cvt.rn.f32.s32 	%f12, %r45;
	fma.rn.f32 	%f13, %f11, %f1, %f12;
	cvt.rzi.s32.f32 	%r46, %f13;
	add.s64 	%rd13, %rd12, %rd10;
	ld.global.f32 	%f14, [%rd13];
	cvt.rn.f32.s32 	%f15, %r46;
	fma.rn.f32 	%f16, %f14, %f1, %f15;
	cvt.rzi.s32.f32 	%r47, %f16;
	add.s64 	%rd14, %rd13, %rd10;
	ld.global.f32 	%f17, [%rd14];
	cvt.rn.f32.s32 	%f18, %r47;
	fma.rn.f32 	%f19, %f17, %f1, %f18;
	cvt.rzi.s32.f32 	%r48, %f19;
	add.s64 	%rd15, %rd14, %rd10;
	ld.global.f32 	%f20, [%rd15];
	cvt.rn.f32.s32 	%f21, %r48;
	fma.rn.f32 	%f22, %f20, %f1, %f21;
	cvt.rzi.s32.f32 	%r49, %f22;
	add.s64 	%rd16, %rd15, %rd10;
	ld.global.f32 	%f23, [%rd16];
	cvt.rn.f32.s32 	%f24, %r49;
	fma.rn.f32 	%f25, %f23, %f1, %f24;
	cvt.rzi.s32.f32 	%r50, %f25;
	add.s64 	%rd17, %rd16, %rd10;
	ld.global.f32 	%f26, [%rd17];
	cvt.rn.f32.s32 	%f27, %r50;
	fma.rn.f32 	%f28, %f26, %f1, %f27;
	cvt.rzi.s32.f32 	%r51, %f28;
	add.s64 	%rd18, %rd17, %rd10;
	ld.global.f32 	%f29, [%rd18];
	cvt.rn.f32.s32 	%f30, %r51;
	fma.rn.f32 	%f31, %f29, %f1, %f30;
	cvt.rzi.s32.f32 	%r52, %f31;
	add.s64 	%rd19, %rd18, %rd10;
	ld.global.f32 	%f32, [%rd19];
	cvt.rn.f32.s32 	%f33, %r52;
	fma.rn.f32 	%f34, %f32, %f1, %f33;
	cvt.rzi.s32.f32 	%r53, %f34;
	add.s64 	%rd20, %rd19, %rd10;
	ld.global.f32 	%f35, [%rd20];
	cvt.rn.f32.s32 	%f36, %r53;
	fma.rn.f32 	%f37, %f35, %f1, %f36;
	cvt.rzi.s32.f32 	%r54, %f37;
	add.s64 	%rd21, %rd20, %rd10;
	ld.global.f32 	%f38, [%rd21];
	cvt.rn.f32.s32 	%f39, %r54;
	fma.rn.f32 	%f40, %f38, %f1, %f39;
	cvt.rzi.s32.f32 	%r55, %f40;
	add.s64 	%rd22, %rd21, %rd10;
	ld.global.f32 	%f41, [%rd22];
	cvt.rn.f32.s32 	%f42, %r55;
	fma.rn.f32 	%f43, %f41, %f1, %f42;
	cvt.rzi.s32.f32 	%r56, %f43;
	add.s64 	%rd23, %rd22, %rd10;
	ld.global.f32 	%f44, [%rd23];
	cvt.rn.f32.s32 	%f45, %r56;
	fma.rn.f32 	%f46, %f44, %f1, %f45;
	cvt.rzi.s32.f32 	%r57, %f46;
	add.s64 	%rd24, %rd23, %rd10;
	ld.global.f32 	%f47, [%rd24];
	cvt.rn.f32.s32 	%f48, %r57;
	fma.rn.f32 	%f49, %f47, %f1, %f48;
	cvt.rzi.s32.f32 	%r58, %f49;
	add.s64 	%rd25, %rd24, %rd10;
	ld.global.f32 	%f50, [%rd25];
	cvt.rn.f32.s32 	%f51, %r58;
	fma.rn.f32 	%f52, %f50, %f1, %f51;
	cvt.rzi.s32.f32 	%r88, %f52;
	add.s32 	%r74, %r74, 16;
	add.s32 	%r73, %r73, %r5;
	setp.ne.s32 	%p3, %r74, 0;
	@%p3 bra 	$L__BB0_3;
$L__BB0_4:
	setp.eq.s32 	%p4, %r2, 0;
	@%p4 bra 	$L__BB0_13;
	and.b32  	%r15, %r36, 7;
	setp.lt.u32 	%p5, %r2, 8;
	@%p5 bra 	$L__BB0_7;
	mad.lo.s32 	%r60, %r80, %r36, %r1;
	mul.wide.s32 	%rd26, %r60, 4;
	add.s64 	%rd27, %rd1, %rd26;
	ld.global.f32 	%f53, [%rd27];
	cvt.rn.f32.s32 	%f54, %r88;
	fma.rn.f32 	%f55, %f53, %f1, %f54;
	cvt.rzi.s32.f32 	%r61, %f55;
	mul.wide.u32 	%rd28, %r36, 4;
	add.s64 	%rd29, %rd27, %rd28;
	ld.global.f32 	%f56, [%rd29];
	cvt.rn.f32.s32 	%f57, %r61;
	fma.rn.f32 	%f58, %f56, %f1, %f57;
	cvt.rzi.s32.f32 	%r62, %f58;
	add.s64 	%rd30, %rd29, %rd28;
	ld.global.f32 	%f59, [%rd30];
	cvt.rn.f32.s32 	%f60, %r62;
	fma.rn.f32 	%f61, %f59, %f1, %f60;
	cvt.rzi.s32.f32 	%r63, %f61;
	add.s64 	%rd31, %rd30, %rd28;
	ld.global.f32 	%f62, [%rd31];
	cvt.rn.f32.s32 	%f63, %r63;
	fma.rn.f32 	%f64, %f62, %f1, %f63;
	cvt.rzi.s32.f32 	%r64, %f64;
	add.s64 	%rd32, %rd31, %rd28;
	ld.global.f32 	%f65, [%rd32];
	cvt.rn.f32.s32 	%f66, %r64;
	fma.rn.f32 	%f67, %f65, %f1, %f66;
	cvt.rzi.s32.f32 	%r65, %f67;
	add.s64 	%rd33, %rd32, %rd28;
	ld.global.f32 	%f68, [%rd33];
	cvt.rn.f32.s32 	%f69, %r65;
	fma.rn.f32 	%f70, %f68, %f1, %f69;
	cvt.rzi.s32.f32 	%r66, %f70;
	add.s64 	%rd34, %rd33, %rd28;
	ld.global.f32 	%f71, [%rd34];
	cvt.rn.f32.s32 	%f72, %r66;
	fma.rn.f32 	%f73, %f71, %f1, %f72;
	cvt.rzi.s32.f32 	%r67, %f73;
	add.s64 	%rd35, %rd34, %rd28;
	ld.global.f32 	%f74, [%rd35];
	cvt.rn.f32.s32 	%f75, %r67;
	fma.rn.f32 	%f76, %f74, %f1, %f75;
	cvt.rzi.s32.f32 	%r88, %f76;
	add.s32 	%r80, %r80, 8;
$L__BB0_7:
	setp.eq.s32 	%p6, %r15, 0;
	@%p6 bra 	$L__BB0_13;
	and.b32  	%r21, %r36, 3;
	setp.lt.u32 	%p7, %r15, 4;
	@%p7 bra 	$L__BB0_10;
	mad.lo.s32 	%r69, %r80, %r36, %r1;
	mul.wide.s32 	%rd36, %r69, 4;
	add.s64 	%rd37, %rd1, %rd36;
	ld.global.f32 	%f77, [%rd37];
	cvt.rn.f32.s32 	%f78, %r88;
	fma.rn.f32 	%f79, %f77, %f1, %f78;
	cvt.rzi.s32.f32 	%r70, %f79;
	mul.wide.u32 	%rd38, %r36, 4;
	add.s64 	%rd39, %rd37, %rd38;
	ld.global.f32 	%f80, [%rd39];
	cvt.rn.f32.s32 	%f81, %r70;
	fma.rn.f32 	%f82, %f80, %f1, %f81;
	cvt.rzi.s32.f32 	%r71, %f82;
	add.s64 	%rd40, %rd39, %rd38;
	ld.global.f32 	%f83, [%rd40];
	cvt.rn.f32.s32 	%f84, %r71;
	fma.rn.f32 	%f85, %f83, %f1, %f84;
	cvt.rzi.s32.f32 	%r72, %f85;
	add.s64 	%rd41, %rd40, %rd38;
	ld.global.f32 	%f86, [%rd41];
	cvt.rn.f32.s32 	%f87, %r72;
	fma.rn.f32 	%f88, %f86, %f1, %f87;
	cvt.rzi.s32.f32 	%r88, %f88;
	add.s32 	%r80, %r80, 4;
$L__BB0_10:
	setp.eq.s32 	%p8, %r21, 0;
	@%p8 bra 	$L__BB0_13;
	mad.lo.s32 	%r86, %r80, %r36, %r1;
	neg.s32 	%r85, %r21;
$L__BB0_12:
	.pragma "nounroll";
	mul.wide.s32 	%rd42, %r86, 4;
	add.s64 	%rd43, %rd1, %rd42;
	ld.global.f32 	%f89, [%rd43];
	cvt.rn.f32.s32 	%f90, %r88;
	fma.rn.f32 	%f91, %f89, %f1, %f90;
	cvt.rzi.s32.f32 	%r88, %f91;
	add.s32 	%r86, %r86, %r36;
	add.s32 	%r85, %r85, 1;
	setp.ne.s32 	%p9, %r85, 0;
	@%p9 bra 	$L__BB0_12;
$L__BB0_13:
	cvt.rn.f32.s32 	%f92, %r88;
$L__BB0_14:
	cvta.to.global.u64 	%rd44, %rd3;
	mul.wide.s32 	%rd45, %r1, 4;
	add.s64 	%rd46, %rd44, %rd45;
	st.global.f32 	[%rd46], %f92;
	ret;

}


// ===== COMPILED SASS (sm_100) =====

	.target	sm_100

	.elftype	@"ET_EXEC"


//--------------------- .note.nv.tkinfo           --------------------------
	.section	.note.nv.tkinfo,"",@"SHT_NOTE"
	.sectionflags	@"SHF_NOTE_NV_TKINFO"
	.tkinfo
        /*0018*/ 	.word	0x00000002
        /*0030*/ 	.string	""
        /*0030*/ 	.string	"ptxas"
        /*0030*/ 	.string	"Cuda compilation tools, release 13.0, V13.0.88"
        /*0030*/ 	.string	"Build cuda_13.0.r13.0/compiler.36424714_0"
        /*0030*/ 	.string	"-arch sm_100 -m 64 "



//--------------------- .note.nv.cuinfo           --------------------------
	.section	.note.nv.cuinfo,"",@"SHT_NOTE"
	.sectionflags	@"SHF_NOTE_NV_CUINFO"
        /*0018*/ 	.short	0x0002
        /*001a*/ 	.short	0x0064
        /*001c*/ 	.short	0x0082
	.zero		2


//--------------------- .nv.info                  --------------------------
	.section	.nv.info,"",@"SHT_CUDA_INFO"
	.align	4


	//----- nvinfo : EIATTR_REGCOUNT
	.align		4
        /*0000*/ 	.byte	0x04, 0x2f
        /*0002*/ 	.short	(.L_1 - .L_0)
	.align		4
.L_0:
        /*0004*/ 	.word	index@(_Z6mvmultPfS_iiS_)
        /*0008*/ 	.word	0x00000020


	//----- nvinfo : EIATTR_FRAME_SIZE
	.align		4
.L_1:
        /*000c*/ 	.byte	0x04, 0x11
        /*000e*/ 	.short	(.L_3 - .L_2)
	.align		4
.L_2:
        /*0010*/ 	.word	index@(_Z6mvmultPfS_iiS_)
        /*0014*/ 	.word	0x00000000


	//----- nvinfo : EIATTR_MIN_STACK_SIZE
	.align		4
.L_3:
        /*0018*/ 	.byte	0x04, 0x12
        /*001a*/ 	.short	(.L_5 - .L_4)
	.align		4
.L_4:
        /*001c*/ 	.word	index@(_Z6mvmultPfS_iiS_)
        /*0020*/ 	.word	0x00000000
.L_5:


//--------------------- .nv.compat                --------------------------
	.section	.nv.compat,"",@"SHT_CUDA_COMPAT_INFO"
	.align	4
        /*0000*/ 	.byte	0x02, 0x09, 0x00, 0x00, 0x02, 0x02, 0x01, 0x00, 0x02, 0x05, 0x05, 0x00, 0x03, 0x07, 0x01, 0x01
        /*0010*/ 	.byte	0x02, 0x03, 0x00, 0x00, 0x02, 0x06, 0x01, 0x00, 0x04, 0x0b, 0x08, 0x00, 0x09, 0x00, 0x00, 0x00
        /*0020*/ 	.byte	0x00, 0x00, 0x00, 0x00


//--------------------- .nv.info._Z6mvmultPfS_iiS_ --------------------------
	.section	.nv.info._Z6mvmultPfS_iiS_,"",@"SHT_CUDA_INFO"
	.sectionflags	@""
	.align	4


	//----- nvinfo : EIATTR_CUDA_API_VERSION
	.align		4
        /*0000*/ 	.byte	0x04, 0x37
        /*0002*/ 	.short	(.L_7 - .L_6)
.L_6:
        /*0004*/ 	.word	0x00000082


	//----- nvinfo : EIATTR_KPARAM_INFO
	.align		4
.L_7:
        /*0008*/ 	.byte	0x04, 0x17
        /*000a*/ 	.short	(.L_9 - .L_8)
.L_8:
        /*000c*/ 	.word	0x00000000
        /*0010*/ 	.short	0x0004
        /*0012*/ 	.short	0x0018
        /*0014*/ 	.byte	0x00, 0xf5, 0x21, 0x00


	//----- nvinfo : EIATTR_KPARAM_INFO
	.align		4
.L_9:
        /*0018*/ 	.byte	0x04, 0x17
        /*001a*/ 	.short	(.L_11 - .L_10)
.L_10:
        /*001c*/ 	.word	0x00000000
        /*0020*/ 	.short	0x0003
        /*0022*/ 	.short	0x0014
        /*0024*/ 	.byte	0x00, 0xf0, 0x11, 0x00


	//----- nvinfo : EIATTR_KPARAM_INFO
	.align		4
.L_11:
        /*0028*/ 	.byte	0x04, 0x17
        /*002a*/ 	.short	(.L_13 - .L_12)
.L_12:
        /*002c*/ 	.word	0x00000000
        /*0030*/ 	.short	0x0002
        /*0032*/ 	.short	0x0010
        /*0034*/ 	.byte	0x00, 0xf0, 0x11, 0x00


	//----- nvinfo : EIATTR_KPARAM_INFO
	.align		4
.L_13:
        /*0038*/ 	.byte	0x04, 0x17
        /*003a*/ 	.short	(.L_15 - .L_14)
.L_14:
        /*003c*/ 	.word	0x00000000
        /*0040*/ 	.short	0x0001
        /*0042*/ 	.short	0x0008
        /*0044*/ 	.byte	0x00, 0xf5, 0x21, 0x00


	//----- nvinfo : EIATTR_KPARAM_INFO
	.align		4
.L_15:
        /*0048*/ 	.byte	0x04, 0x17
        /*004a*/ 	.short	(.L_17 - .L_16)
.L_16:
        /*004c*/ 	.word	0x00000000
        /*0050*/ 	.short	0x0000
        /*0052*/ 	.short	0x0000
        /*0054*/ 	.byte	0x00, 0xf5, 0x21, 0x00


	//----- nvinfo : EIATTR_SPARSE_MMA_MASK
	.align		4
.L_17:
        /*0058*/ 	.byte	0x03, 0x50
        /*005a*/ 	.short	0x0000


	//----- nvinfo : EIATTR_MAXREG_COUNT
	.align		4
        /*005c*/ 	.byte	0x03, 0x1b
        /*005e*/ 	.short	0x00ff


	//----- nvinfo : EIATTR_MERCURY_ISA_VERSION
	.align		4
        /*0060*/ 	.byte	0x03, 0x5f
        /*0062*/ 	.short	0x0101


	//----- nvinfo : EIATTR_VRC_CTA_INIT_COUNT
	.align		4
        /*0064*/ 	.byte	0x02, 0x4a
	.zero		1
	.zero		1


	//----- nvinfo : EIATTR_EXIT_INSTR_OFFSETS
	.align		4
        /*0068*/ 	.byte	0x04, 0x1c
        /*006a*/ 	.short	(.L_19 - .L_18)


	//   ....[0]....
.L_18:
        /*006c*/ 	.word	0x00000ca0


	//----- nvinfo : EIATTR_CBANK_PARAM_SIZE
	.align		4
.L_19:
        /*0070*/ 	.byte	0x03, 0x19
        /*0072*/ 	.short	0x0020


	//----- nvinfo : EIATTR_PARAM_CBANK
	.align		4
        /*0074*/ 	.byte	0x04, 0x0a
        /*0076*/ 	.short	(.L_21 - .L_20)
	.align		4
.L_20:
        /*0078*/ 	.word	index@(.nv.constant0._Z6mvmultPfS_iiS_)
        /*007c*/ 	.short	0x0380
        /*007e*/ 	.short	0x0020


	//----- nvinfo : EIATTR_SW_WAR
	.align		4
.L_21:
        /*0080*/ 	.byte	0x04, 0x36
        /*0082*/ 	.short	(.L_23 - .L_22)
.L_22:
        /*0084*/ 	.word	0x00000008
.L_23:


//--------------------- .nv.callgraph             --------------------------
	.section	.nv.callgraph,"",@"SHT_CUDA_CALLGRAPH"
	.align	4
	.sectionentsize	8
	.align		4
        /*0000*/ 	.word	0x00000000
	.align		4
        /*0004*/ 	.word	0xffffffff
	.align		4
        /*0008*/ 	.word	0x00000000
	.align		4
        /*000c*/ 	.word	0xfffffffe
	.align		4
        /*0010*/ 	.word	0x00000000
	.align		4
        /*0014*/ 	.word	0xfffffffd
	.align		4
        /*0018*/ 	.word	0x00000000
	.align		4
        /*001c*/ 	.word	0xfffffffc


//--------------------- .text._Z6mvmultPfS_iiS_   --------------------------
	.section	.text._Z6mvmultPfS_iiS_,"ax",@progbits
	.align	128
        .global         _Z6mvmultPfS_iiS_
        .type           _Z6mvmultPfS_iiS_,@function
        .size           _Z6mvmultPfS_iiS_,(.L_x_8 - _Z6mvmultPfS_iiS_)
        .other          _Z6mvmultPfS_iiS_,@"STO_CUDA_ENTRY STV_DEFAULT"
_Z6mvmultPfS_iiS_:
.text._Z6mvmultPfS_iiS_:
[----:B------:R-:W-:Y:S08]  /*0000*/  LDC R1, c[0x0][0x37c] ;  /* 0x0000df00ff017b82 */ /* 0x000ff00000000800 */
[----:B------:R-:W0:Y:S01]  /*0010*/  LDC R4, c[0x0][0x394] ;  /* 0x0000e500ff047b82 */ /* 0x000e220000000800 */
[----:B------:R-:W1:Y:S01]  /*0020*/  S2R R0, SR_TID.X ;  /* 0x0000000000007919 */ /* 0x000e620000002100 */
[----:B------:R-:W2:Y:S01]  /*0030*/  LDCU.64 UR4, c[0x0][0x358] ;  /* 0x00006b00ff0477ac */ /* 0x000ea20008000a00 */
[----:B------:R-:W-:-:S05]  /*0040*/  HFMA2 R17, -RZ, RZ, 0, 0 ;  /* 0x00000000ff117431 */ /* 0x000fca00000001ff */
[----:B------:R-:W1:Y:S08]  /*0050*/  S2UR UR6, SR_CTAID.X ;  /* 0x00000000000679c3 */ /* 0x000e700000002500 */
[----:B------:R-:W1:Y:S01]  /*0060*/  LDC R5, c[0x0][0x360] ;  /* 0x0000d800ff057b82 */ /* 0x000e620000000800 */
[----:B0-----:R-:W-:Y:S01]  /*0070*/  ISETP.GE.AND P0, PT, R4, 0x1, PT ;  /* 0x000000010400780c */ /* 0x001fe20003f06270 */
[----:B-1----:R-:W-:-:S12]  /*0080*/  IMAD R5, R5, UR6, R0 ;  /* 0x0000000605057c24 */ /* 0x002fd8000f8e0200 */
[----:B--2---:R-:W-:Y:S05]  /*0090*/  @!P0 BRA `(.L_x_0) ;  /* 0x0000000800f48947 */ /* 0x004fea0003800000 */
[----:B------:R-:W0:Y:S01]  /*00a0*/  LDC.64 R6, c[0x0][0x388] ;  /* 0x0000e200ff067b82 */ /* 0x000e220000000a00 */
[----:B------:R-:W-:-:S04]  /*00b0*/  IADD3 R0, PT, PT, R4, -0x1, RZ ;  /* 0xffffffff04007810 */ /* 0x000fc80007ffe0ff */
[----:B------:R-:W-:Y:S02]  /*00c0*/  ISETP.GE.U32.AND P1, PT, R0, 0xf, PT ;  /* 0x0000000f0000780c */ /* 0x000fe40003f26070 */
[----:B------:R-:W-:Y:S02]  /*00d0*/  LOP3.LUT R2, R4, 0xf, RZ, 0xc0, !PT ;  /* 0x0000000f04027812 */ /* 0x000fe400078ec0ff */
[----:B------:R-:W-:Y:S02]  /*00e0*/  MOV R0, RZ ;  /* 0x000000ff00007202 */ /* 0x000fe40000000f00 */
[----:B------:R-:W-:Y:S02]  /*00f0*/  ISETP.NE.AND P0, PT, R2, RZ, PT ;  /* 0x000000ff0200720c */ /* 0x000fe40003f05270 */
[----:B------:R-:W-:Y:S01]  /*0100*/  MOV R17, RZ ;  /* 0x000000ff00117202 */ /* 0x000fe20000000f00 */
[----:B0-----:R-:W-:-:S05]  /*0110*/  IMAD.WIDE R6, R5, 0x4, R6 ;  /* 0x0000000405067825 */ /* 0x001fca00078e0206 */
[----:B------:R0:W5:Y:S01]  /*0120*/  LDG.E R3, desc[UR4][R6.64] ;  /* 0x0000000406037981 */ /* 0x000162000c1e1900 */
[----:B------:R-:W-:Y:S05]  /*0130*/  @!P1 BRA `(.L_x_1) ;  /* 0x0000000400649947 */ /* 0x000fea0003800000 */
[----:B------:R-:W1:Y:S01]  /*0140*/  LDC.64 R18, c[0x0][0x380] ;  /* 0x0000e000ff127b82 */ /* 0x000e620000000a00 */
[----:B------:R-:W-:Y:S02]  /*0150*/  LOP3.LUT R0, R4, 0x7ffffff0, RZ, 0xc0, !PT ;  /* 0x7ffffff004007812 */ /* 0x000fe400078ec0ff */
[----:B------:R-:W-:Y:S02]  /*0160*/  MOV R17, RZ ;  /* 0x000000ff00117202 */ /* 0x000fe40000000f00 */
[----:B0-----:R-:W-:Y:S02]  /*0170*/  MOV R7, R5 ;  /* 0x0000000500077202 */ /* 0x001fe40000000f00 */
[----:B------:R-:W-:-:S07]  /*0180*/  IADD3 R6, PT, PT, -R0, RZ, RZ ;  /* 0x000000ff00067210 */ /* 0x000fce0007ffe1ff */
.L_x_2:
[----:B-1----:R-:W-:-:S05]  /*0190*/  IMAD.WIDE R20, R7, 0x4, R18 ;  /* 0x0000000407147825 */ /* 0x002fca00078e0212 */
[----:B--2---:R-:W2:Y:S01]  /*01a0*/  LDG.E R28, desc[UR4][R20.64] ;  /* 0x00000004141c7981 */ /* 0x004ea2000c1e1900 */
[----:B------:R-:W-:-:S05]  /*01b0*/  IMAD.WIDE.U32 R24, R4, 0x4, R20 ;  /* 0x0000000404187825 */ /* 0x000fca00078e0014 */
[----:B---3--:R0:W3:Y:S02]  /*01c0*/  LDG.E R8, desc[UR4][R24.64] ;  /* 0x0000000418087981 */ /* 0x0080e4000c1e1900 */
[----:B0-----:R-:W-:-:S05]  /*01d0*/  IMAD.WIDE.U32 R24, R4, 0x4, R24 ;  /* 0x0000000404187825 */ /* 0x001fca00078e0018 */
[----:B------:R-:W4:Y:S01]  /*01e0*/  LDG.E R10, desc[UR4][R24.64] ;  /* 0x00000004180a7981 */ /* 0x000f22000c1e1900 */
[----:B------:R-:W-:-:S05]  /*01f0*/  IMAD.WIDE.U32 R14, R4, 0x4, R24 ;  /* 0x00000004040e7825 */ /* 0x000fca00078e0018 */
[----:B------:R-:W4:Y:S01]  /*0200*/  LDG.E R12, desc[UR4][R14.64] ;  /* 0x000000040e0c7981 */ /* 0x000f22000c1e1900 */
[----:B------:R-:W-:-:S05]  /*0210*/  IMAD.WIDE.U32 R22, R4, 0x4, R14 ;  /* 0x0000000404167825 */ /* 0x000fca00078e000e */
[----:B------:R0:W4:Y:S02]  /*0220*/  LDG.E R14, desc[UR4][R22.64] ;  /* 0x00000004160e7981 */ /* 0x000124000c1e1900 */
[----:B0-----:R-:W-:-:S05]  /*0230*/  IMAD.WIDE.U32 R22, R4, 0x4, R22 ;  /* 0x0000000404167825 */ /* 0x001fca00078e0016 */
[----:B------:R-:W4:Y:S01]  /*0240*/  LDG.E R16, desc[UR4][R22.64] ;  /* 0x0000000416107981 */ /* 0x000f22000c1e1900 */
[----:B------:R-:W-:-:S05]  /*0250*/  IMAD.WIDE.U32 R26, R4, 0x4, R22 ;  /* 0x00000004041a7825 */ /* 0x000fca00078e0016 */
[----:B------:R0:W4:Y:S02]  /*0260*/  LDG.E R9, desc[UR4][R26.64] ;  /* 0x000000041a097981 */ /* 0x000124000c1e1900 */
[----:B0-----:R-:W-:-:S05]  /*0270*/  IMAD.WIDE.U32 R26, R4, 0x4, R26 ;  /* 0x00000004041a7825 */ /* 0x001fca00078e001a */
[----:B------:R-:W4:Y:S01]  /*0280*/  LDG.E R11, desc[UR4][R26.64] ;  /* 0x000000041a0b7981 */ /* 0x000f22000c1e1900 */
[----:B------:R-:W-:-:S05]  /*0290*/  IMAD.WIDE.U32 R24, R4, 0x4, R26 ;  /* 0x0000000404187825 */ /* 0x000fca00078e001a */
[----:B------:R0:W4:Y:S01]  /*02a0*/  LDG.E R13, desc[UR4][R24.64] ;  /* 0x00000004180d7981 */ /* 0x000122000c1e1900 */
[----:B------:R-:W-:-:S05]  /*02b0*/  IMAD.WIDE.U32 R20, R4, 0x4, R24 ;  /* 0x0000000404147825 */ /* 0x000fca00078e0018 */
[----:B------:R-:W4:Y:S01]  /*02c0*/  LDG.E R15, desc[UR4][R20.64] ;  /* 0x00000004140f7981 */ /* 0x000f22000c1e1900 */
[----:B------:R-:W-:-:S05]  /*02d0*/  IMAD.WIDE.U32 R22, R4, 0x4, R20 ;  /* 0x0000000404167825 */ /* 0x000fca00078e0014 */
[----:B------:R1:W4:Y:S01]  /*02e0*/  LDG.E R20, desc[UR4][R22.64] ;  /* 0x0000000416147981 */ /* 0x000322000c1e1900 */
[----:B0-----:R-:W-:-:S05]  /*02f0*/  IMAD.WIDE.U32 R24, R4, 0x4, R22 ;  /* 0x0000000404187825 */ /* 0x001fca00078e0016 */
[----:B------:R0:W4:Y:S01]  /*0300*/  LDG.E R22, desc[UR4][R24.64] ;  /* 0x0000000418167981 */ /* 0x000122000c1e1900 */
[----:B------:R-:W-:Y:S01]  /*0310*/  I2FP.F32.S32 R17, R17 ;  /* 0x0000001100117245 */ /* 0x000fe20000201400 */
[----:B------:R-:W-:-:S05]  /*0320*/  IMAD.WIDE.U32 R26, R4, 0x4, R24 ;  /* 0x00000004041a7825 */ /* 0x000fca00078e0018 */
[----:B------:R3:W4:Y:S01]  /*0330*/  LDG.E R21, desc[UR4][R26.64] ;  /* 0x000000041a157981 */ /* 0x000722000c1e1900 */
[----:B--2--5:R-:W-:Y:S01]  /*0340*/  FFMA R17, R3, R28, R17 ;  /* 0x0000001c03117223 */ /* 0x024fe20000000011 */
[----:B------:R-:W-:-:S03]  /*0350*/  IMAD.WIDE.U32 R28, R4, 0x4, R26 ;  /* 0x00000004041c7825 */ /* 0x000fc600078e001a */
[----:B-1----:R1:W0:Y:S02]  /*0360*/  F2I.TRUNC.NTZ R23, R17 ;  /* 0x0000001100177305 */ /* 0x002224000020f100 */
[----:B-1----:R1:W2:Y:S01]  /*0370*/  LDG.E R17, desc[UR4][R28.64] ;  /* 0x000000041c117981 */ /* 0x0022a2000c1e1900 */
[----:B0-----:R-:W-:-:S05]  /*0380*/  I2FP.F32.S32 R24, R23 ;  /* 0x0000001700187245 */ /* 0x001fca0000201400 */
[----:B---3--:R-:W-:Y:S01]  /*0390*/  FFMA R23, R3, R8, R24 ;  /* 0x0000000803177223 */ /* 0x008fe20000000018 */
[----:B------:R-:W-:-:S05]  /*03a0*/  IMAD.WIDE.U32 R24, R4, 0x4, R28 ;  /* 0x0000000404187825 */ /* 0x000fca00078e001c */
[----:B------:R-:W0:Y:S01]  /*03b0*/  F2I.TRUNC.NTZ R23, R23 ;  /* 0x0000001700177305 */ /* 0x000e22000020f100 */
[----:B------:R-:W3:Y:S01]  /*03c0*/  LDG.E R8, desc[UR4][R24.64] ;  /* 0x0000000418087981 */ /* 0x000ee2000c1e1900 */
[----:B0-----:R-:W-:-:S05]  /*03d0*/  I2FP.F32.S32 R26, R23 ;  /* 0x00000017001a7245 */ /* 0x001fca0000201400 */
[----:B----4-:R-:W-:Y:S01]  /*03e0*/  FFMA R10, R3, R10, R26 ;  /* 0x0000000a030a7223 */ /* 0x010fe2000000001a */
[----:B------:R-:W-:-:S05]  /*03f0*/  IMAD.WIDE.U32 R26, R4, 0x4, R24 ;  /* 0x00000004041a7825 */ /* 0x000fca00078e0018 */
[----:B------:R-:W1:Y:S01]  /*0400*/  F2I.TRUNC.NTZ R10, R10 ;  /* 0x0000000a000a7305 */ /* 0x000e62000020f100 */
[----:B------:R-:W4:Y:S01]  /*0410*/  LDG.E R26, desc[UR4][R26.64] ;  /* 0x000000041a1a7981 */ /* 0x000f22000c1e1900 */
[----:B------:R-:W-:Y:S02]  /*0420*/  IADD3 R6, PT, PT, R6, 0x10, RZ ;  /* 0x0000001006067810 */ /* 0x000fe40007ffe0ff */
[----:B------:R-:W-:Y:S02]  /*0430*/  LEA R7, R4, R7, 0x4 ;  /* 0x0000000704077211 */ /* 0x000fe400078e20ff */
[----:B------:R-:W-:Y:S02]  /*0440*/  ISETP.NE.AND P1, PT, R6, RZ, PT ;  /* 0x000000ff0600720c */ /* 0x000fe40003f25270 */
[----:B-1----:R-:W-:-:S05]  /*0450*/  I2FP.F32.S32 R28, R10 ;  /* 0x0000000a001c7245 */ /* 0x002fca0000201400 */
[----:B------:R-:W-:-:S06]  /*0460*/  FFMA R12, R3, R12, R28 ;  /* 0x0000000c030c7223 */ /* 0x000fcc000000001c */
[----:B------:R-:W0:Y:S02]  /*0470*/  F2I.TRUNC.NTZ R12, R12 ;  /* 0x0000000c000c7305 */ /* 0x000e24000020f100 */
[----:B0-----:R-:W-:-:S05]  /*0480*/  I2FP.F32.S32 R23, R12 ;  /* 0x0000000c00177245 */ /* 0x001fca0000201400 */
        /* <DEDUP_REMOVED lines=27> */
[----:B--2---:R-:W-:-:S06]  /*0640*/  FFMA R12, R3, R17, R12 ;  /* 0x00000011030c7223 */ /* 0x004fcc000000000c */
[----:B------:R-:W0:Y:S02]  /*0650*/  F2I.TRUNC.NTZ R12, R12 ;  /* 0x0000000c000c7305 */ /* 0x000e24000020f100 */
[----:B0-----:R-:W-:-:S05]  /*0660*/  I2FP.F32.S32 R13, R12 ;  /* 0x0000000c000d7245 */ /* 0x001fca0000201400 */
[----:B---3--:R-:W-:-:S06]  /*0670*/  FFMA R8, R3, R8, R13 ;  /* 0x0000000803087223 */ /* 0x008fcc000000000d */
[----:B------:R-:W0:Y:S02]  /*0680*/  F2I.TRUNC.NTZ R8, R8 ;  /* 0x0000000800087305 */ /* 0x000e24000020f100 */
[----:B0-----:R-:W-:-:S05]  /*0690*/  I2FP.F32.S32 R11, R8 ;  /* 0x00000008000b7245 */ /* 0x001fca0000201400 */
[----:B----4-:R-:W-:-:S04]  /*06a0*/  FFMA R11, R3, R26, R11 ;  /* 0x0000001a030b7223 */ /* 0x010fc8000000000b */
[----:B------:R2:W3:Y:S01]  /*06b0*/  F2I.TRUNC.NTZ R17, R11 ;  /* 0x0000000b00117305 */ /* 0x0004e2000020f100 */
[----:B------:R-:W-:Y:S05]  /*06c0*/  @P1 BRA `(.L_x_2) ;  /* 0xfffffff800b01947 */ /* 0x000fea000383ffff */
.L_x_1:
[----:B------:R-:W-:Y:S05]  /*06d0*/  @!P0 BRA `(.L_x_3) ;  /* 0x0000000400608947 */ /* 0x000fea0003800000 */
[----:B------:R-:W-:Y:S02]  /*06e0*/  ISETP.GE.U32.AND P0, PT, R2, 0x8, PT ;  /* 0x000000080200780c */ /* 0x000fe40003f06070 */
[----:B0-----:R-:W-:-:S04]  /*06f0*/  LOP3.LUT R7, R4, 0x7, RZ, 0xc0, !PT ;  /* 0x0000000704077812 */ /* 0x001fc800078ec0ff */
[----:B------:R-:W-:-:S07]  /*0700*/  ISETP.NE.AND P1, PT, R7, RZ, PT ;  /* 0x000000ff0700720c */ /* 0x000fce0003f25270 */
[----:B------:R-:W-:Y:S06]  /*0710*/  @!P0 BRA `(.L_x_4) ;  /* 0x0000000000ac8947 */ /* 0x000fec0003800000 */
[----:B------:R-:W0:Y:S01]  /*0720*/  LDC.64 R18, c[0x0][0x380] ;  /* 0x0000e000ff127b82 */ /* 0x000e220000000a00 */
[----:B------:R-:W-:-:S04]  /*0730*/  IMAD R9, R0, R4, R5 ;  /* 0x0000000400097224 */ /* 0x000fc800078e0205 */
[----:B0-----:R-:W-:-:S05]  /*0740*/  IMAD.WIDE R18, R9, 0x4, R18 ;  /* 0x0000000409127825 */ /* 0x001fca00078e0212 */
[----:B------:R-:W4:Y:S01]  /*0750*/  LDG.E R2, desc[UR4][R18.64] ;  /* 0x0000000412027981 */ /* 0x000f22000c1e1900 */
[----:B------:R-:W-:-:S05]  /*0760*/  IMAD.WIDE.U32 R20, R4, 0x4, R18 ;  /* 0x0000000404147825 */ /* 0x000fca00078e0012 */
[----:B------:R-:W2:Y:S01]  /*0770*/  LDG.E R6, desc[UR4][R20.64] ;  /* 0x0000000414067981 */ /* 0x000ea2000c1e1900 */
[----:B------:R-:W-:-:S05]  /*0780*/  IMAD.WIDE.U32 R22, R4, 0x4, R20 ;  /* 0x0000000404167825 */ /* 0x000fca00078e0014 */
[----:B------:R-:W2:Y:S01]  /*0790*/  LDG.E R8, desc[UR4][R22.64] ;  /* 0x0000000416087981 */ /* 0x000ea2000c1e1900 */
[----:B------:R-:W-:-:S05]  /*07a0*/  IMAD.WIDE.U32 R24, R4, 0x4, R22 ;  /* 0x0000000404187825 */ /* 0x000fca00078e0016 */
[----:B------:R-:W2:Y:S01]  /*07b0*/  LDG.E R10, desc[UR4][R24.64] ;  /* 0x00000004180a7981 */ /* 0x000ea2000c1e1900 */
[----:B------:R-:W-:-:S05]  /*07c0*/  IMAD.WIDE.U32 R26, R4, 0x4, R24 ;  /* 0x00000004041a7825 */ /* 0x000fca00078e0018 */
[----:B------:R-:W2:Y:S01]  /*07d0*/  LDG.E R12, desc[UR4][R26.64] ;  /* 0x000000041a0c7981 */ /* 0x000ea2000c1e1900 */
[----:B------:R-:W-:-:S05]  /*07e0*/  IMAD.WIDE.U32 R28, R4, 0x4, R26 ;  /* 0x00000004041c7825 */ /* 0x000fca00078e001a */
[----:B------:R0:W2:Y:S02]  /*07f0*/  LDG.E R14, desc[UR4][R28.64] ;  /* 0x000000041c0e7981 */ /* 0x0000a4000c1e1900 */
[----:B0-----:R-:W-:-:S05]  /*0800*/  IMAD.WIDE.U32 R28, R4, 0x4, R28 ;  /* 0x00000004041c7825 */ /* 0x001fca00078e001c */
[----:B------:R-:W2:Y:S01]  /*0810*/  LDG.E R16, desc[UR4][R28.64] ;  /* 0x000000041c107981 */ /* 0x000ea2000c1e1900 */
[----:B------:R-:W-:-:S06]  /*0820*/  IMAD.WIDE.U32 R18, R4, 0x4, R28 ;  /* 0x0000000404127825 */ /* 0x000fcc00078e001c */
[----:B------:R-:W2:Y:S01]  /*0830*/  LDG.E R18, desc[UR4][R18.64] ;  /* 0x0000000412127981 */ /* 0x000ea2000c1e1900 */
[----:B---3--:R-:W-:Y:S02]  /*0840*/  I2FP.F32.S32 R20, R17 ;  /* 0x0000001100147245 */ /* 0x008fe40000201400 */
[----:B------:R-:W-:-:S03]  /*0850*/  IADD3 R0, PT, PT, R0, 0x8, RZ ;  /* 0x0000000800007810 */ /* 0x000fc60007ffe0ff */
[----:B----45:R-:W-:-:S06]  /*0860*/  FFMA R2, R3, R2, R20 ;  /* 0x0000000203027223 */ /* 0x030fcc0000000014 */
[----:B------:R-:W0:Y:S02]  /*0870*/  F2I.TRUNC.NTZ R2, R2 ;  /* 0x0000000200027305 */ /* 0x000e24000020f100 */
[----:B0-----:R-:W-:-:S05]  /*0880*/  I2FP.F32.S32 R9, R2 ;  /* 0x0000000200097245 */ /* 0x001fca0000201400 */
[----:B--2---:R-:W-:-:S06]  /*0890*/  FFMA R6, R3, R6, R9 ;  /* 0x0000000603067223 */ /* 0x004fcc0000000009 */
        /* <DEDUP_REMOVED lines=19> */
.L_x_4:
[----:B------:R-:W-:Y:S05]  /*09d0*/  @!P1 BRA `(.L_x_3) ;  /* 0x0000000000a09947 */ /* 0x000fea0003800000 */
[----:B------:R-:W-:Y:S02]  /*09e0*/  ISETP.GE.U32.AND P0, PT, R7, 0x4, PT ;  /* 0x000000040700780c */ /* 0x000fe40003f06070 */
[----:B------:R-:W-:-:S04]  /*09f0*/  LOP3.LUT R2, R4, 0x3, RZ, 0xc0, !PT ;  /* 0x0000000304027812 */ /* 0x000fc800078ec0ff */
[----:B------:R-:W-:-:S07]  /*0a00*/  ISETP.NE.AND P1, PT, R2, RZ, PT ;  /* 0x000000ff0200720c */ /* 0x000fce0003f25270 */
[----:B------:R-:W-:Y:S06]  /*0a10*/  @!P0 BRA `(.L_x_5) ;  /* 0x00000000005c8947 */ /* 0x000fec0003800000 */
[----:B------:R-:W1:Y:S01]  /*0a20*/  LDC.64 R6, c[0x0][0x380] ;  /* 0x0000e000ff067b82 */ /* 0x000e620000000a00 */
[----:B------:R-:W-:-:S04]  /*0a30*/  IMAD R9, R0, R4, R5 ;  /* 0x0000000400097224 */ /* 0x000fc800078e0205 */
[----:B-1----:R-:W-:-:S05]  /*0a40*/  IMAD.WIDE R6, R9, 0x4, R6 ;  /* 0x0000000409067825 */ /* 0x002fca00078e0206 */
[----:B------:R-:W4:Y:S01]  /*0a50*/  LDG.E R14, desc[UR4][R6.64] ;  /* 0x00000004060e7981 */ /* 0x000f22000c1e1900 */
[----:B------:R-:W-:-:S05]  /*0a60*/  IMAD.WIDE.U32 R8, R4, 0x4, R6 ;  /* 0x0000000404087825 */ /* 0x000fca00078e0006 */
[----:B------:R-:W4:Y:S01]  /*0a70*/  LDG.E R18, desc[UR4][R8.64] ;  /* 0x0000000408127981 */ /* 0x000f22000c1e1900 */
[----:B--2---:R-:W-:-:S05]  /*0a80*/  IMAD.WIDE.U32 R10, R4, 0x4, R8 ;  /* 0x00000004040a7825 */ /* 0x004fca00078e0008 */
[----:B------:R-:W2:Y:S01]  /*0a90*/  LDG.E R20, desc[UR4][R10.64] ;  /* 0x000000040a147981 */ /* 0x000ea2000c1e1900 */
[----:B------:R-:W-:-:S06]  /*0aa0*/  IMAD.WIDE.U32 R12, R4, 0x4, R10 ;  /* 0x00000004040c7825 */ /* 0x000fcc00078e000a */
[----:B------:R-:W2:Y:S01]  /*0ab0*/  LDG.E R12, desc[UR4][R12.64] ;  /* 0x000000040c0c7981 */ /* 0x000ea2000c1e1900 */
[----:B0--3--:R-:W-:Y:S02]  /*0ac0*/  I2FP.F32.S32 R16, R17 ;  /* 0x0000001100107245 */ /* 0x009fe40000201400 */
[----:B------:R-:W-:-:S03]  /*0ad0*/  IADD3 R0, PT, PT, R0, 0x4, RZ ;  /* 0x0000000400007810 */ /* 0x000fc60007ffe0ff */
[----:B----45:R-:W-:-:S06]  /*0ae0*/  FFMA R14, R3, R14, R16 ;  /* 0x0000000e030e7223 */ /* 0x030fcc0000000010 */
        /* <DEDUP_REMOVED lines=8> */
[----:B------:R-:W-:-:S04]  /*0b70*/  FFMA R9, R3, R12, R9 ;  /* 0x0000000c03097223 */ /* 0x000fc80000000009 */
[----:B------:R1:W4:Y:S03]  /*0b80*/  F2I.TRUNC.NTZ R17, R9 ;  /* 0x0000000900117305 */ /* 0x000326000020f100 */
.L_x_5:
[----:B------:R-:W-:Y:S05]  /*0b90*/  @!P1 BRA `(.L_x_3) ;  /* 0x0000000000309947 */ /* 0x000fea0003800000 */
[----:B-1----:R-:W1:Y:S01]  /*0ba0*/  LDC.64 R8, c[0x0][0x380] ;  /* 0x0000e000ff087b82 */ /* 0x002e620000000a00 */
[----:B--2---:R-:W-:Y:S01]  /*0bb0*/  IMAD R11, R0, R4, R5 ;  /* 0x00000004000b7224 */ /* 0x004fe200078e0205 */
[----:B------:R-:W-:-:S07]  /*0bc0*/  IADD3 R2, PT, PT, -R2, RZ, RZ ;  /* 0x000000ff02027210 */ /* 0x000fce0007ffe1ff */
.L_x_6:
[----:B-1----:R-:W-:-:S06]  /*0bd0*/  IMAD.WIDE R6, R11, 0x4, R8 ;  /* 0x000000040b067825 */ /* 0x002fcc00078e0208 */
[----:B------:R-:W2:Y:S01]  /*0be0*/  LDG.E R6, desc[UR4][R6.64] ;  /* 0x0000000406067981 */ /* 0x000ea2000c1e1900 */
[----:B0--34-:R-:W-:Y:S02]  /*0bf0*/  I2FP.F32.S32 R0, R17 ;  /* 0x0000001100007245 */ /* 0x019fe40000201400 */
[----:B------:R-:W-:Y:S02]  /*0c00*/  IADD3 R2, PT, PT, R2, 0x1, RZ ;  /* 0x0000000102027810 */ /* 0x000fe40007ffe0ff */
[----:B------:R-:W-:Y:S02]  /*0c10*/  IADD3 R11, PT, PT, R11, R4, RZ ;  /* 0x000000040b0b7210 */ /* 0x000fe40007ffe0ff */
[----:B------:R-:W-:Y:S01]  /*0c20*/  ISETP.NE.AND P0, PT, R2, RZ, PT ;  /* 0x000000ff0200720c */ /* 0x000fe20003f05270 */
[----:B--2--5:R-:W-:-:S06]  /*0c30*/  FFMA R17, R3, R6, R0 ;  /* 0x0000000603117223 */ /* 0x024fcc0000000000 */
[----:B------:R-:W0:Y:S06]  /*0c40*/  F2I.TRUNC.NTZ R17, R17 ;  /* 0x0000001100117305 */ /* 0x000e2c000020f100 */
[----:B------:R-:W-:Y:S05]  /*0c50*/  @P0 BRA `(.L_x_6) ;  /* 0xfffffffc00dc0947 */ /* 0x000fea000383ffff */
.L_x_3:
[----:B0--34-:R-:W-:-:S07]  /*0c60*/  I2FP.F32.S32 R17, R17 ;  /* 0x0000001100117245 */ /* 0x019fce0000201400 */
.L_x_0:
[----:B-----5:R-:W0:Y:S02]  /*0c70*/  LDC.64 R2, c[0x0][0x398] ;  /* 0x0000e600ff027b82 */ /* 0x020e240000000a00 */
[----:B0-----:R-:W-:-:S05]  /*0c80*/  IMAD.WIDE R2, R5, 0x4, R2 ;  /* 0x0000000405027825 */ /* 0x001fca00078e0202 */
[----:B------:R-:W-:Y:S01]  /*0c90*/  STG.E desc[UR4][R2.64], R17 ;  /* 0x0000001102007986 */ /* 0x000fe2000c101904 */
[----:B------:R-:W-:Y:S05]  /*0ca0*/  EXIT ;  /* 0x000000000000794d */ /* 0x000fea0003800000 */
.L_x_7:
[----:B------:R-:W-:-:S00]  /*0cb0*/  BRA `(.L_x_7) ;  /* 0xfffffffc00fc7947 */ /* 0x000fc0000383ffff */
[----:B------:R-:W-:-:S00]  /*0cc0*/  NOP ;  /* 0x0000000000007918 */ /* 0x000fc00000000000 */
        /* <DEDUP_REMOVED lines=11> */
.L_x_8:


//--------------------- .nv.shared.reserved.0     --------------------------
	.section	.nv.shared.reserved.0,"aw",@nobits
	.weak		__nv_reservedSMEM_offset_0_alias
	.size		__nv_reservedSMEM_offset_0_alias, 0, 64
	.other		__nv_reservedSMEM_offset_0_alias,@"STO_CUDA_RESERVED_SHARED STV_DEFAULT"
__nv_reservedSMEM_offset_0_alias:
	.zero		0
	.zero		64


//--------------------- .nv.constant0._Z6mvmultPfS_iiS_ --------------------------
	.section	.nv.constant0._Z6mvmultPfS_iiS_,"a",@progbits
	.sectionflags	@""
	.align	4
.nv.constant0._Z6mvmultPfS_iiS_:
	.zero		928


//--------------------- SYMBOLS --------------------------

	.type		.nv.reservedSmem.offset0,@object
	.size		.nv.reservedSmem.offset0,0x4
